//
// Generated by NVIDIA NVVM Compiler
//
// Compiler Build ID: CL-36424714
// Cuda compilation tools, release 13.0, V13.0.88
// Based on NVVM 20.0.0
//

.version 9.0
.target sm_100
.address_size 64

	// .globl	_Z17bitonic_sort_stepPfii

.visible .entry _Z17bitonic_sort_stepPfii(
	.param .u64 .ptr .align 1 _Z17bitonic_sort_stepPfii_param_0,
	.param .u32 _Z17bitonic_sort_stepPfii_param_1,
	.param .u32 _Z17bitonic_sort_stepPfii_param_2
)
{
	.reg .pred 	%p<5>;
	.reg .b32 	%r<9>;
	.reg .b32 	%f<3>;
	.reg .b64 	%rd<7>;

	ld.param.u64 	%rd3, [_Z17bitonic_sort_stepPfii_param_0];
	ld.param.u32 	%r4, [_Z17bitonic_sort_stepPfii_param_1];
	ld.param.u32 	%r3, [_Z17bitonic_sort_stepPfii_param_2];
	mov.u32 	%r5, %ctaid.x;
	mov.u32 	%r6, %ntid.x;
	mov.u32 	%r7, %tid.x;
	mad.lo.s32 	%r1, %r5, %r6, %r7;
	xor.b32  	%r2, %r4, %r1;
	setp.le.s32 	%p1, %r2, %r1;
	@%p1 bra 	$L__BB0_6;
	cvta.to.global.u64 	%rd4, %rd3;
	mul.wide.s32 	%rd5, %r1, 4;
	add.s64 	%rd1, %rd4, %rd5;
	ld.global.f32 	%f1, [%rd1];
	mul.wide.s32 	%rd6, %r2, 4;
	add.s64 	%rd2, %rd4, %rd6;
	ld.global.f32 	%f2, [%rd2];
	and.b32  	%r8, %r3, %r1;
	setp.ne.s32 	%p2, %r8, 0;
	@%p2 bra 	$L__BB0_4;
	setp.geu.f32 	%p4, %f1, %f2;
	@%p4 bra 	$L__BB0_6;
	st.global.f32 	[%rd1], %f2;
	st.global.f32 	[%rd2], %f1;
	bra.uni 	$L__BB0_6;
$L__BB0_4:
	setp.leu.f32 	%p3, %f1, %f2;
	@%p3 bra 	$L__BB0_6;
	st.global.f32 	[%rd1], %f2;
	st.global.f32 	[%rd2], %f1;
$L__BB0_6:
	ret;

}
	// .globl	_Z15copy_k_elementsPKfPfi
.visible .entry _Z15copy_k_elementsPKfPfi(
	.param .u64 .ptr .align 1 _Z15copy_k_elementsPKfPfi_param_0,
	.param .u64 .ptr .align 1 _Z15copy_k_elementsPKfPfi_param_1,
	.param .u32 _Z15copy_k_elementsPKfPfi_param_2
)
{
	.reg .pred 	%p<2>;
	.reg .b32 	%r<6>;
	.reg .b32 	%f<2>;
	.reg .b64 	%rd<8>;

	ld.param.u64 	%rd1, [_Z15copy_k_elementsPKfPfi_param_0];
	ld.param.u64 	%rd2, [_Z15copy_k_elementsPKfPfi_param_1];
	ld.param.u32 	%r2, [_Z15copy_k_elementsPKfPfi_param_2];
	mov.u32 	%r3, %ctaid.x;
	mov.u32 	%r4, %ntid.x;
	mov.u32 	%r5, %tid.x;
	mad.lo.s32 	%r1, %r3, %r4, %r5;
	setp.ge.s32 	%p1, %r1, %r2;
	@%p1 bra 	$L__BB1_2;
	cvta.to.global.u64 	%rd3, %rd1;
	cvta.to.global.u64 	%rd4, %rd2;
	mul.wide.s32 	%rd5, %r1, 4;
	add.s64 	%rd6, %rd3, %rd5;
	ld.global.f32 	%f1, [%rd6];
	add.s64 	%rd7, %rd4, %rd5;
	st.global.f32 	[%rd7], %f1;
$L__BB1_2:
	ret;

}
	// .globl	_Z8fill_padPfiif
.visible .entry _Z8fill_padPfiif(
	.param .u64 .ptr .align 1 _Z8fill_padPfiif_param_0,
	.param .u32 _Z8fill_padPfiif_param_1,
	.param .u32 _Z8fill_padPfiif_param_2,
	.param .f32 _Z8fill_padPfiif_param_3
)
{
	.reg .pred 	%p<2>;
	.reg .b32 	%r<8>;
	.reg .b32 	%f<2>;
	.reg .b64 	%rd<5>;

	ld.param.u64 	%rd1, [_Z8fill_padPfiif_param_0];
	ld.param.u32 	%r2, [_Z8fill_padPfiif_param_1];
	ld.param.u32 	%r3, [_Z8fill_padPfiif_param_2];
	ld.param.f32 	%f1, [_Z8fill_padPfiif_param_3];
	mov.u32 	%r4, %ctaid.x;
	mov.u32 	%r5, %ntid.x;
	mov.u32 	%r6, %tid.x;
	mad.lo.s32 	%r7, %r4, %r5, %r6;
	add.s32 	%r1, %r7, %r2;
	setp.ge.s32 	%p1, %r1, %r3;
	@%p1 bra 	$L__BB2_2;
	cvta.to.global.u64 	%rd2, %rd1;
	mul.wide.s32 	%rd3, %r1, 4;
	add.s64 	%rd4, %rd2, %rd3;
	st.global.f32 	[%rd4], %f1;
$L__BB2_2:
	ret;

}


// ===== COMPILED SASS (sm_100) =====

	.target	sm_100

	.elftype	@"ET_EXEC"


//--------------------- .note.nv.tkinfo           --------------------------
	.section	.note.nv.tkinfo,"",@"SHT_NOTE"
	.sectionflags	@"SHF_NOTE_NV_TKINFO"
	.tkinfo
        /*0018*/ 	.word	0x00000002
        /*0030*/ 	.string	""
        /*0030*/ 	.string	"ptxas"
        /*0030*/ 	.string	"Cuda compilation tools, release 13.0, V13.0.88"
        /*0030*/ 	.string	"Build cuda_13.0.r13.0/compiler.36424714_0"
        /*0030*/ 	.string	"-arch sm_100 -m 64 "



//--------------------- .note.nv.cuinfo           --------------------------
	.section	.note.nv.cuinfo,"",@"SHT_NOTE"
	.sectionflags	@"SHF_NOTE_NV_CUINFO"
        /*0018*/ 	.short	0x0002
        /*001a*/ 	.short	0x0064
        /*001c*/ 	.short	0x0082
	.zero		2


//--------------------- .nv.info                  --------------------------
	.section	.nv.info,"",@"SHT_CUDA_INFO"
	.align	4


	//----- nvinfo : EIATTR_REGCOUNT
	.align		4
        /*0000*/ 	.byte	0x04, 0x2f
        /*0002*/ 	.short	(.L_1 - .L_0)
	.align		4
.L_0:
        /*0004*/ 	.word	index@(_Z17bitonic_sort_stepPfii)
        /*0008*/ 	.word	0x0000000c


	//----- nvinfo : EIATTR_FRAME_SIZE
	.align		4
.L_1:
        /*000c*/ 	.byte	0x04, 0x11
        /*000e*/ 	.short	(.L_3 - .L_2)
	.align		4
.L_2:
        /*0010*/ 	.word	index@(_Z17bitonic_sort_stepPfii)
        /*0014*/ 	.word	0x00000000


	//----- nvinfo : EIATTR_REGCOUNT
	.align		4
.L_3:
        /*0018*/ 	.byte	0x04, 0x2f
        /*001a*/ 	.short	(.L_5 - .L_4)
	.align		4
.L_4:
        /*001c*/ 	.word	index@(_Z15copy_k_elementsPKfPfi)
        /*0020*/ 	.word	0x0000000a


	//----- nvinfo : EIATTR_FRAME_SIZE
	.align		4
.L_5:
        /*0024*/ 	.byte	0x04, 0x11
        /*0026*/ 	.short	(.L_7 - .L_6)
	.align		4
.L_6:
        /*0028*/ 	.word	index@(_Z15copy_k_elementsPKfPfi)
        /*002c*/ 	.word	0x00000000


	//----- nvinfo : EIATTR_REGCOUNT
	.align		4
.L_7:
        /*0030*/ 	.byte	0x04, 0x2f
        /*0032*/ 	.short	(.L_9 - .L_8)
	.align		4
.L_8:
        /*0034*/ 	.word	index@(_Z8fill_padPfiif)
        /*0038*/ 	.word	0x0000000a


	//----- nvinfo : EIATTR_FRAME_SIZE
	.align		4
.L_9:
        /*003c*/ 	.byte	0x04, 0x11
        /*003e*/ 	.short	(.L_11 - .L_10)
	.align		4
.L_10:
        /*0040*/ 	.word	index@(_Z8fill_padPfiif)
        /*0044*/ 	.word	0x00000000


	//----- nvinfo : EIATTR_MIN_STACK_SIZE
	.align		4
.L_11:
        /*0048*/ 	.byte	0x04, 0x12
        /*004a*/ 	.short	(.L_13 - .L_12)
	.align		4
.L_12:
        /*004c*/ 	.word	index@(_Z8fill_padPfiif)
        /*0050*/ 	.word	0x00000000


	//----- nvinfo : EIATTR_MIN_STACK_SIZE
	.align		4
.L_13:
        /*0054*/ 	.byte	0x04, 0x12
        /*0056*/ 	.short	(.L_15 - .L_14)
	.align		4
.L_14:
        /*0058*/ 	.word	index@(_Z15copy_k_elementsPKfPfi)
        /*005c*/ 	.word	0x00000000


	//----- nvinfo : EIATTR_MIN_STACK_SIZE
	.align		4
.L_15:
        /*0060*/ 	.byte	0x04, 0x12
        /*0062*/ 	.short	(.L_17 - .L_16)
	.align		4
.L_16:
        /*0064*/ 	.word	index@(_Z17bitonic_sort_stepPfii)
        /*0068*/ 	.word	0x00000000
.L_17:


//--------------------- .nv.compat                --------------------------
	.section	.nv.compat,"",@"SHT_CUDA_COMPAT_INFO"
	.align	4
        /*0000*/ 	.byte	0x02, 0x09, 0x00, 0x00, 0x02, 0x02, 0x01, 0x00, 0x02, 0x05, 0x05, 0x00, 0x03, 0x07, 0x01, 0x01
        /*0010*/ 	.byte	0x02, 0x03, 0x00, 0x00, 0x02, 0x06, 0x01, 0x00, 0x04, 0x0b, 0x08, 0x00, 0x09, 0x00, 0x00, 0x00
        /*0020*/ 	.byte	0x00, 0x00, 0x00, 0x00


//--------------------- .nv.info._Z8fill_padPfiif --------------------------
	.section	.nv.info._Z8fill_padPfiif,"",@"SHT_CUDA_INFO"
	.sectionflags	@""
	.align	4


	//----- nvinfo : EIATTR_CUDA_API_VERSION
	.align		4
        /*0000*/ 	.byte	0x04, 0x37
        /*0002*/ 	.short	(.L_19 - .L_18)
.L_18:
        /*0004*/ 	.word	0x00000082


	//----- nvinfo : EIATTR_KPARAM_INFO
	.align		4
.L_19:
        /*0008*/ 	.byte	0x04, 0x17
        /*000a*/ 	.short	(.L_21 - .L_20)
.L_20:
        /*000c*/ 	.word	0x00000000
        /*0010*/ 	.short	0x0003
        /*0012*/ 	.short	0x0010
        /*0014*/ 	.byte	0x00, 0xf0, 0x11, 0x00


	//----- nvinfo : EIATTR_KPARAM_INFO
	.align		4
.L_21:
        /*0018*/ 	.byte	0x04, 0x17
        /*001a*/ 	.short	(.L_23 - .L_22)
.L_22:
        /*001c*/ 	.word	0x00000000
        /*0020*/ 	.short	0x0002
        /*0022*/ 	.short	0x000c
        /*0024*/ 	.byte	0x00, 0xf0, 0x11, 0x00


	//----- nvinfo : EIATTR_KPARAM_INFO
	.align		4
.L_23:
        /*0028*/ 	.byte	0x04, 0x17
        /*002a*/ 	.short	(.L_25 - .L_24)
.L_24:
        /*002c*/ 	.word	0x00000000
        /*0030*/ 	.short	0x0001
        /*0032*/ 	.short	0x0008
        /*0034*/ 	.byte	0x00, 0xf0, 0x11, 0x00


	//----- nvinfo : EIATTR_KPARAM_INFO
	.align		4
.L_25:
        /*0038*/ 	.byte	0x04, 0x17
        /*003a*/ 	.short	(.L_27 - .L_26)
.L_26:
        /*003c*/ 	.word	0x00000000
        /*0040*/ 	.short	0x0000
        /*0042*/ 	.short	0x0000
        /*0044*/ 	.byte	0x00, 0xf5, 0x21, 0x00


	//----- nvinfo : EIATTR_SPARSE_MMA_MASK
	.align		4
.L_27:
        /*0048*/ 	.byte	0x03, 0x50
        /*004a*/ 	.short	0x0000


	//----- nvinfo : EIATTR_MAXREG_COUNT
	.align		4
        /*004c*/ 	.byte	0x03, 0x1b
        /*004e*/ 	.short	0x00ff


	//----- nvinfo : EIATTR_MERCURY_ISA_VERSION
	.align		4
        /*0050*/ 	.byte	0x03, 0x5f
        /*0052*/ 	.short	0x0101


	//----- nvinfo : EIATTR_VRC_CTA_INIT_COUNT
	.align		4
        /*0054*/ 	.byte	0x02, 0x4a
	.zero		1
	.zero		1


	//----- nvinfo : EIATTR_EXIT_INSTR_OFFSETS
	.align		4
        /*0058*/ 	.byte	0x04, 0x1c
        /*005a*/ 	.short	(.L_29 - .L_28)


	//   ....[0]....
.L_28:
        /*005c*/ 	.word	0x00000080


	//   ....[1]....
        /*0060*/ 	.word	0x000000e0


	//----- nvinfo : EIATTR_CBANK_PARAM_SIZE
	.align		4
.L_29:
        /*0064*/ 	.byte	0x03, 0x19
        /*0066*/ 	.short	0x0014


	//----- nvinfo : EIATTR_PARAM_CBANK
	.align		4
        /*0068*/ 	.byte	0x04, 0x0a
        /*006a*/ 	.short	(.L_31 - .L_30)
	.align		4
.L_30:
        /*006c*/ 	.word	index@(.nv.constant0._Z8fill_padPfiif)
        /*0070*/ 	.short	0x0380
        /*0072*/ 	.short	0x0014


	//----- nvinfo : EIATTR_SW_WAR
	.align		4
.L_31:
        /*0074*/ 	.byte	0x04, 0x36
        /*0076*/ 	.short	(.L_33 - .L_32)
.L_32:
        /*0078*/ 	.word	0x00000008
.L_33:


//--------------------- .nv.info._Z15copy_k_elementsPKfPfi --------------------------
	.section	.nv.info._Z15copy_k_elementsPKfPfi,"",@"SHT_CUDA_INFO"
	.sectionflags	@""
	.align	4


	//----- nvinfo : EIATTR_CUDA_API_VERSION
	.align		4
        /*0000*/ 	.byte	0x04, 0x37
        /*0002*/ 	.short	(.L_35 - .L_34)
.L_34:
        /*0004*/ 	.word	0x00000082


	//----- nvinfo : EIATTR_KPARAM_INFO
	.align		4
.L_35:
        /*0008*/ 	.byte	0x04, 0x17
        /*000a*/ 	.short	(.L_37 - .L_36)
.L_36:
        /*000c*/ 	.word	0x00000000
        /*0010*/ 	.short	0x0002
        /*0012*/ 	.short	0x0010
        /*0014*/ 	.byte	0x00, 0xf0, 0x11, 0x00


	//----- nvinfo : EIATTR_KPARAM_INFO
	.align		4
.L_37:
        /*0018*/ 	.byte	0x04, 0x17
        /*001a*/ 	.short	(.L_39 - .L_38)
.L_38:
        /*001c*/ 	.word	0x00000000
        /*0020*/ 	.short	0x0001
        /*0022*/ 	.short	0x0008
        /*0024*/ 	.byte	0x00, 0xf5, 0x21, 0x00


	//----- nvinfo : EIATTR_KPARAM_INFO
	.align		4
.L_39:
        /*0028*/ 	.byte	0x04, 0x17
        /*002a*/ 	.short	(.L_41 - .L_40)
.L_40:
        /*002c*/ 	.word	0x00000000
        /*0030*/ 	.short	0x0000
        /*0032*/ 	.short	0x0000
        /*0034*/ 	.byte	0x00, 0xf5, 0x21, 0x00


	//----- nvinfo : EIATTR_SPARSE_MMA_MASK
	.align		4
.L_41:
        /*0038*/ 	.byte	0x03, 0x50
        /*003a*/ 	.short	0x0000


	//----- nvinfo : EIATTR_MAXREG_COUNT
	.align		4
        /*003c*/ 	.byte	0x03, 0x1b
        /*003e*/ 	.short	0x00ff


	//----- nvinfo : EIATTR_MERCURY_ISA_VERSION
	.align		4
        /*0040*/ 	.byte	0x03, 0x5f
        /*0042*/ 	.short	0x0101


	//----- nvinfo : EIATTR_VRC_CTA_INIT_COUNT
	.align		4
        /*0044*/ 	.byte	0x02, 0x4a
	.zero		1
	.zero		1


	//----- nvinfo : EIATTR_EXIT_INSTR_OFFSETS
	.align		4
        /*0048*/ 	.byte	0x04, 0x1c
        /*004a*/ 	.short	(.L_43 - .L_42)


	//   ....[0]....
.L_42:
        /*004c*/ 	.word	0x00000070


	//   ....[1]....
        /*0050*/ 	.word	0x000000f0


	//----- nvinfo : EIATTR_CBANK_PARAM_SIZE
	.align		4
.L_43:
        /*0054*/ 	.byte	0x03, 0x19
        /*0056*/ 	.short	0x0014


	//----- nvinfo : EIATTR_PARAM_CBANK
	.align		4
        /*0058*/ 	.byte	0x04, 0x0a
        /*005a*/ 	.short	(.L_45 - .L_44)
	.align		4
.L_44:
        /*005c*/ 	.word	index@(.nv.constant0._Z15copy_k_elementsPKfPfi)
        /*0060*/ 	.short	0x0380
        /*0062*/ 	.short	0x0014


	//----- nvinfo : EIATTR_SW_WAR
	.align		4
.L_45:
        /*0064*/ 	.byte	0x04, 0x36
        /*0066*/ 	.short	(.L_47 - .L_46)
.L_46:
        /*0068*/ 	.word	0x00000008
.L_47:


//--------------------- .nv.info._Z17bitonic_sort_stepPfii --------------------------
	.section	.nv.info._Z17bitonic_sort_stepPfii,"",@"SHT_CUDA_INFO"
	.sectionflags	@""
	.align	4


	//----- nvinfo : EIATTR_CUDA_API_VERSION
	.align		4
        /*0000*/ 	.byte	0x04, 0x37
        /*0002*/ 	.short	(.L_49 - .L_48)
.L_48:
        /*0004*/ 	.word	0x00000082


	//----- nvinfo : EIATTR_KPARAM_INFO
	.align		4
.L_49:
        /*0008*/ 	.byte	0x04, 0x17
        /*000a*/ 	.short	(.L_51 - .L_50)
.L_50:
        /*000c*/ 	.word	0x00000000
        /*0010*/ 	.short	0x0002
        /*0012*/ 	.short	0x000c
        /*0014*/ 	.byte	0x00, 0xf0, 0x11, 0x00


	//----- nvinfo : EIATTR_KPARAM_INFO
	.align		4
.L_51:
        /*0018*/ 	.byte	0x04, 0x17
        /*001a*/ 	.short	(.L_53 - .L_52)
.L_52:
        /*001c*/ 	.word	0x00000000
        /*0020*/ 	.short	0x0001
        /*0022*/ 	.short	0x0008
        /*0024*/ 	.byte	0x00, 0xf0, 0x11, 0x00


	//----- nvinfo : EIATTR_KPARAM_INFO
	.align		4
.L_53:
        /*0028*/ 	.byte	0x04, 0x17
        /*002a*/ 	.short	(.L_55 - .L_54)
.L_54:
        /*002c*/ 	.word	0x00000000
        /*0030*/ 	.short	0x0000
        /*0032*/ 	.short	0x0000
        /*0034*/ 	.byte	0x00, 0xf5, 0x21, 0x00


	//----- nvinfo : EIATTR_SPARSE_MMA_MASK
	.align		4
.L_55:
        /*0038*/ 	.byte	0x03, 0x50
        /*003a*/ 	.short	0x0000


	//----- nvinfo : EIATTR_MAXREG_COUNT
	.align		4
        /*003c*/ 	.byte	0x03, 0x1b
        /*003e*/ 	.short	0x00ff


	//----- nvinfo : EIATTR_MERCURY_ISA_VERSION
	.align		4
        /*0040*/ 	.byte	0x03, 0x5f
        /*0042*/ 	.short	0x0101


	//----- nvinfo : EIATTR_VRC_CTA_INIT_COUNT
	.align		4
        /*0044*/ 	.byte	0x02, 0x4a
	.zero		1
	.zero		1


	//----- nvinfo : EIATTR_EXIT_INSTR_OFFSETS
	.align		4
        /*0048*/ 	.byte	0x04, 0x1c
        /*004a*/ 	.short	(.L_57 - .L_56)


	//   ....[0]....
.L_56:
        /*004c*/ 	.word	0x00000080


	//   ....[1]....
        /*0050*/ 	.word	0x00000130


	//   ....[2]....
        /*0054*/ 	.word	0x00000160


	//   ....[3]....
        /*0058*/ 	.word	0x00000180


	//   ....[4]....
        /*005c*/ 	.word	0x000001b0


	//----- nvinfo : EIATTR_CRS_STACK_SIZE
	.align		4
.L_57:
        /*0060*/ 	.byte	0x04, 0x1e
        /*0062*/ 	.short	(.L_59 - .L_58)
.L_58:
        /*0064*/ 	.word	0x00000000


	//----- nvinfo : EIATTR_CBANK_PARAM_SIZE
	.align		4
.L_59:
        /*0068*/ 	.byte	0x03, 0x19
        /*006a*/ 	.short	0x0010


	//----- nvinfo : EIATTR_PARAM_CBANK
	.align		4
        /*006c*/ 	.byte	0x04, 0x0a
        /*006e*/ 	.short	(.L_61 - .L_60)
	.align		4
.L_60:
        /*0070*/ 	.word	index@(.nv.constant0._Z17bitonic_sort_stepPfii)
        /*0074*/ 	.short	0x0380
        /*0076*/ 	.short	0x0010


	//----- nvinfo : EIATTR_SW_WAR
	.align		4
.L_61:
        /*0078*/ 	.byte	0x04, 0x36
        /*007a*/ 	.short	(.L_63 - .L_62)
.L_62:
        /*007c*/ 	.word	0x00000008
.L_63:


//--------------------- .nv.callgraph             --------------------------
	.section	.nv.callgraph,"",@"SHT_CUDA_CALLGRAPH"
	.align	4
	.sectionentsize	8
	.align		4
        /*0000*/ 	.word	0x00000000
	.align		4
        /*0004*/ 	.word	0xffffffff
	.align		4
        /*0008*/ 	.word	0x00000000
	.align		4
        /*000c*/ 	.word	0xfffffffe
	.align		4
        /*0010*/ 	.word	0x00000000
	.align		4
        /*0014*/ 	.word	0xfffffffd
	.align		4
        /*0018*/ 	.word	0x00000000
	.align		4
        /*001c*/ 	.word	0xfffffffc


//--------------------- .text._Z8fill_padPfiif    --------------------------
	.section	.text._Z8fill_padPfiif,"ax",@progbits
	.align	128
        .global         _Z8fill_padPfiif
        .type           _Z8fill_padPfiif,@function
        .size           _Z8fill_padPfiif,(.L_x_4 - _Z8fill_padPfiif)
        .other          _Z8fill_padPfiif,@"STO_CUDA_ENTRY STV_DEFAULT"
_Z8fill_padPfiif:
.text._Z8fill_padPfiif:
[----:B------:R-:W-:Y:S01]  /*0000*/  LDC R1, c[0x0][0x37c] ;  /* 0x0000df00ff017b82 */ /* 0x000fe20000000800 */
[----:B------:R-:W0:Y:S07]  /*0010*/  S2R R3, SR_TID.X ;  /* 0x0000000000037919 */ /* 0x000e2e0000002100 */
[----:B------:R-:W0:Y:S01]  /*0020*/  S2UR UR4, SR_CTAID.X ;  /* 0x00000000000479c3 */ /* 0x000e220000002500 */
[----:B------:R-:W1:Y:S07]  /*0030*/  LDCU.64 UR6, c[0x0][0x388] ;  /* 0x00007100ff0677ac */ /* 0x000e6e0008000a00 */
[----:B------:R-:W0:Y:S02]  /*0040*/  LDC R0, c[0x0][0x360] ;  /* 0x0000d800ff007b82 */ /* 0x000e240000000800 */
[----:B0-----:R-:W-:-:S05]  /*0050*/  IMAD R0, R0, UR4, R3 ;  /* 0x0000000400007c24 */ /* 0x001fca000f8e0203 */
[----:B-1----:R-:W-:-:S04]  /*0060*/  IADD3 R5, PT, PT, R0, UR6, RZ ;  /* 0x0000000600057c10 */ /* 0x002fc8000fffe0ff */
[----:B------:R-:W-:-:S13]  /*0070*/  ISETP.GE.AND P0, PT, R5, UR7, PT ;  /* 0x0000000705007c0c */ /* 0x000fda000bf06270 */
[----:B------:R-:W-:Y:S05]  /*0080*/  @P0 EXIT ;  /* 0x000000000000094d */ /* 0x000fea0003800000 */
[----:B------:R-:W0:Y:S01]  /*0090*/  LDC.64 R2, c[0x0][0x380] ;  /* 0x0000e000ff027b82 */ /* 0x000e220000000a00 */
[----:B------:R-:W1:Y:S07]  /*00a0*/  LDCU.64 UR4, c[0x0][0x358] ;  /* 0x00006b00ff0477ac */ /* 0x000e6e0008000a00 */
[----:B------:R-:W1:Y:S01]  /*00b0*/  LDC R7, c[0x0][0x390] ;  /* 0x0000e400ff077b82 */ /* 0x000e620000000800 */
[----:B0-----:R-:W-:-:S05]  /*00c0*/  IMAD.WIDE R2, R5, 0x4, R2 ;  /* 0x0000000405027825 */ /* 0x001fca00078e0202 */
[----:B-1----:R-:W-:Y:S01]  /*00d0*/  STG.E desc[UR4][R2.64], R7 ;  /* 0x0000000702007986 */ /* 0x002fe2000c101904 */
[----:B------:R-:W-:Y:S05]  /*00e0*/  EXIT ;  /* 0x000000000000794d */ /* 0x000fea0003800000 */
.L_x_0:
[----:B------:R-:W-:-:S00]  /*00f0*/  BRA `(.L_x_0) ;  /* 0xfffffffc00fc7947 */ /* 0x000fc0000383ffff */
[----:B------:R-:W-:-:S00]  /*0100*/  NOP ;  /* 0x0000000000007918 */ /* 0x000fc00000000000 */
[----:B------:R-:W-:-:S00]  /*0110*/  NOP ;  /* 0x0000000000007918 */ /* 0x000fc00000000000 */
[----:B------:R-:W-:-:S00]  /*0120*/  NOP ;  /* 0x0000000000007918 */ /* 0x000fc00000000000 */
[----:B------:R-:W-:-:S00]  /*0130*/  NOP ;  /* 0x0000000000007918 */ /* 0x000fc00000000000 */
[----:B------:R-:W-:-:S00]  /*0140*/  NOP ;  /* 0x0000000000007918 */ /* 0x000fc00000000000 */
[----:B------:R-:W-:-:S00]  /*0150*/  NOP ;  /* 0x0000000000007918 */ /* 0x000fc00000000000 */
[----:B------:R-:W-:-:S00]  /*0160*/  NOP ;  /* 0x0000000000007918 */ /* 0x000fc00000000000 */
[----:B------:R-:W-:-:S00]  /*0170*/  NOP ;  /* 0x0000000000007918 */ /* 0x000fc00000000000 */
.L_x_4:


//--------------------- .text._Z15copy_k_elementsPKfPfi --------------------------
	.section	.text._Z15copy_k_elementsPKfPfi,"ax",@progbits
	.align	128
        .global         _Z15copy_k_elementsPKfPfi
        .type           _Z15copy_k_elementsPKfPfi,@function
        .size           _Z15copy_k_elementsPKfPfi,(.L_x_5 - _Z15copy_k_elementsPKfPfi)
        .other          _Z15copy_k_elementsPKfPfi,@"STO_CUDA_ENTRY STV_DEFAULT"
_Z15copy_k_elementsPKfPfi:
.text._Z15copy_k_elementsPKfPfi:
[----:B------:R-:W-:Y:S01]  /*0000*/  LDC R1, c[0x0][0x37c] ;  /* 0x0000df00ff017b82 */ /* 0x000fe20000000800 */
[----:B------:R-:W0:Y:S07]  /*0010*/  S2R R0, SR_TID.X ;  /* 0x0000000000007919 */ /* 0x000e2e0000002100 */
[----:B------:R-:W0:Y:S01]  /*0020*/  S2UR UR4, SR_CTAID.X ;  /* 0x00000000000479c3 */ /* 0x000e220000002500 */
[----:B------:R-:W1:Y:S07]  /*0030*/  LDCU UR5, c[0x0][0x390] ;  /* 0x00007200ff0577ac */ /* 0x000e6e0008000800 */
[----:B------:R-:W0:Y:S02]  /*0040*/  LDC R7, c[0x0][0x360] ;  /* 0x0000d800ff077b82 */ /* 0x000e240000000800 */
[----:B0-----:R-:W-:-:S05]  /*0050*/  IMAD R7, R7, UR4, R0 ;  /* 0x0000000407077c24 */ /* 0x001fca000f8e0200 */
[----:B-1----:R-:W-:-:S13]  /*0060*/  ISETP.GE.AND P0, PT, R7, UR5, PT ;  /* 0x0000000507007c0c */ /* 0x002fda000bf06270 */
[----:B------:R-:W-:Y:S05]  /*0070*/  @P0 EXIT ;  /* 0x000000000000094d */ /* 0x000fea0003800000 */
[----:B------:R-:W0:Y:S01]  /*0080*/  LDC.64 R2, c[0x0][0x380] ;  /* 0x0000e000ff027b82 */ /* 0x000e220000000a00 */
[----:B------:R-:W1:Y:S07]  /*0090*/  LDCU.64 UR4, c[0x0][0x358] ;  /* 0x00006b00ff0477ac */ /* 0x000e6e0008000a00 */
[----:B------:R-:W2:Y:S01]  /*00a0*/  LDC.64 R4, c[0x0][0x388] ;  /* 0x0000e200ff047b82 */ /* 0x000ea20000000a00 */
[----:B0-----:R-:W-:-:S06]  /*00b0*/  IMAD.WIDE R2, R7, 0x4, R2 ;  /* 0x0000000407027825 */ /* 0x001fcc00078e0202 */
[----:B-1----:R-:W3:Y:S01]  /*00c0*/  LDG.E R3, desc[UR4][R2.64] ;  /* 0x0000000402037981 */ /* 0x002ee2000c1e1900 */
[----:B--2---:R-:W-:-:S05]  /*00d0*/  IMAD.WIDE R4, R7, 0x4, R4 ;  /* 0x0000000407047825 */ /* 0x004fca00078e0204 */
[----:B---3--:R-:W-:Y:S01]  /*00e0*/  STG.E desc[UR4][R4.64], R3 ;  /* 0x0000000304007986 */ /* 0x008fe2000c101904 */
[----:B------:R-:W-:Y:S05]  /*00f0*/  EXIT ;  /* 0x000000000000794d */ /* 0x000fea0003800000 */
.L_x_1:
        /* <DEDUP_REMOVED lines=16> */
.L_x_5:


//--------------------- .text._Z17bitonic_sort_stepPfii --------------------------
	.section	.text._Z17bitonic_sort_stepPfii,"ax",@progbits
	.align	128
        .global         _Z17bitonic_sort_stepPfii
        .type           _Z17bitonic_sort_stepPfii,@function
        .size           _Z17bitonic_sort_stepPfii,(.L_x_6 - _Z17bitonic_sort_stepPfii)
        .other          _Z17bitonic_sort_stepPfii,@"STO_CUDA_ENTRY STV_DEFAULT"
_Z17bitonic_sort_stepPfii:
.text._Z17bitonic_sort_stepPfii:
[----:B------:R-:W-:Y:S01]  /*0000*/  LDC R1, c[0x0][0x37c] ;  /* 0x0000df00ff017b82 */ /* 0x000fe20000000800 */
[----:B------:R-:W0:Y:S07]  /*0010*/  S2R R0, SR_TID.X ;  /* 0x0000000000007919 */ /* 0x000e2e0000002100 */
[----:B------:R-:W0:Y:S01]  /*0020*/  S2UR UR4, SR_CTAID.X ;  /* 0x00000000000479c3 */ /* 0x000e220000002500 */
[----:B------:R-:W1:Y:S07]  /*0030*/  LDCU UR5, c[0x0][0x388] ;  /* 0x00007100ff0577ac */ /* 0x000e6e0008000800 */
[----:B------:R-:W0:Y:S02]  /*0040*/  LDC R7, c[0x0][0x360] ;  /* 0x0000d800ff077b82 */ /* 0x000e240000000800 */
[----:B0-----:R-:W-:-:S05]  /*0050*/  IMAD R7, R7, UR4, R0 ;  /* 0x0000000407077c24 */ /* 0x001fca000f8e0200 */
[----:B-1----:R-:W-:-:S04]  /*0060*/  LOP3.LUT R0, R7, UR5, RZ, 0x3c, !PT ;  /* 0x0000000507007c12 */ /* 0x002fc8000f8e3cff */
[----:B------:R-:W-:-:S13]  /*0070*/  ISETP.GT.AND P0, PT, R0, R7, PT ;  /* 0x000000070000720c */ /* 0x000fda0003f04270 */
[----:B------:R-:W-:Y:S05]  /*0080*/  @!P0 EXIT ;  /* 0x000000000000894d */ /* 0x000fea0003800000 */
[----:B------:R-:W0:Y:S01]  /*0090*/  LDC.64 R4, c[0x0][0x380] ;  /* 0x0000e000ff047b82 */ /* 0x000e220000000a00 */
[----:B------:R-:W1:Y:S01]  /*00a0*/  LDCU.64 UR4, c[0x0][0x358] ;  /* 0x00006b00ff0477ac */ /* 0x000e620008000a00 */
[----:B------:R-:W2:Y:S01]  /*00b0*/  LDCU UR6, c[0x0][0x38c] ;  /* 0x00007180ff0677ac */ /* 0x000ea20008000800 */
[----:B0-----:R-:W-:-:S04]  /*00c0*/  IMAD.WIDE R2, R7, 0x4, R4 ;  /* 0x0000000407027825 */ /* 0x001fc800078e0204 */
[----:B------:R-:W-:Y:S01]  /*00d0*/  IMAD.WIDE R4, R0, 0x4, R4 ;  /* 0x0000000400047825 */ /* 0x000fe200078e0204 */
[----:B-1----:R0:W5:Y:S04]  /*00e0*/  LDG.E R9, desc[UR4][R2.64] ;  /* 0x0000000402097981 */ /* 0x002168000c1e1900 */
[----:B------:R0:W5:Y:S01]  /*00f0*/  LDG.E R0, desc[UR4][R4.64] ;  /* 0x0000000404007981 */ /* 0x000162000c1e1900 */
[----:B--2---:R-:W-:-:S13]  /*0100*/  LOP3.LUT P0, RZ, R7, UR6, RZ, 0xc0, !PT ;  /* 0x0000000607ff7c12 */ /* 0x004fda000f80c0ff */
[----:B0-----:R-:W-:Y:S05]  /*0110*/  @P0 BRA `(.L_x_2) ;  /* 0x0000000000140947 */ /* 0x001fea0003800000 */
[----:B-----5:R-:W-:-:S13]  /*0120*/  FSETP.GEU.AND P0, PT, R9, R0, PT ;  /* 0x000000000900720b */ /* 0x020fda0003f0e000 */
[----:B------:R-:W-:Y:S05]  /*0130*/  @P0 EXIT ;  /* 0x000000000000094d */ /* 0x000fea0003800000 */
[----:B------:R-:W-:Y:S04]  /*0140*/  STG.E desc[UR4][R2.64], R0 ;  /* 0x0000000002007986 */ /* 0x000fe8000c101904 */
[----:B------:R-:W-:Y:S01]  /*0150*/  STG.E desc[UR4][R4.64], R9 ;  /* 0x0000000904007986 */ /* 0x000fe2000c101904 */
[----:B------:R-:W-:Y:S05]  /*0160*/  EXIT ;  /* 0x000000000000794d */ /* 0x000fea0003800000 */
.L_x_2:
[----:B-----5:R-:W-:-:S13]  /*0170*/  FSETP.GT.AND P0, PT, R9, R0, PT ;  /* 0x000000000900720b */ /* 0x020fda0003f04000 */
[----:B------:R-:W-:Y:S05]  /*0180*/  @!P0 EXIT ;  /* 0x000000000000894d */ /* 0x000fea0003800000 */
[----:B------:R-:W-:Y:S04]  /*0190*/  STG.E desc[UR4][R2.64], R0 ;  /* 0x0000000002007986 */ /* 0x000fe8000c101904 */
[----:B------:R-:W-:Y:S01]  /*01a0*/  STG.E desc[UR4][R4.64], R9 ;  /* 0x0000000904007986 */ /* 0x000fe2000c101904 */
[----:B------:R-:W-:Y:S05]  /*01b0*/  EXIT ;  /* 0x000000000000794d */ /* 0x000fea0003800000 */
.L_x_3:
        /* <DEDUP_REMOVED lines=12> */
.L_x_6:


//--------------------- .nv.shared.reserved.0     --------------------------
	.section	.nv.shared.reserved.0,"aw",@nobits
	.weak		__nv_reservedSMEM_offset_0_alias
	.size		__nv_reservedSMEM_offset_0_alias, 0, 64
	.other		__nv_reservedSMEM_offset_0_alias,@"STO_CUDA_RESERVED_SHARED STV_DEFAULT"
__nv_reservedSMEM_offset_0_alias:
	.zero		0
	.zero		64


//--------------------- .nv.constant0._Z8fill_padPfiif --------------------------
	.section	.nv.constant0._Z8fill_padPfiif,"a",@progbits
	.sectionflags	@""
	.align	4
.nv.constant0._Z8fill_padPfiif:
	.zero		916


//--------------------- .nv.constant0._Z15copy_k_elementsPKfPfi --------------------------
	.section	.nv.constant0._Z15copy_k_elementsPKfPfi,"a",@progbits
	.sectionflags	@""
	.align	4
.nv.constant0._Z15copy_k_elementsPKfPfi:
	.zero		916


//--------------------- .nv.constant0._Z17bitonic_sort_stepPfii --------------------------
	.section	.nv.constant0._Z17bitonic_sort_stepPfii,"a",@progbits
	.sectionflags	@""
	.align	4
.nv.constant0._Z17bitonic_sort_stepPfii:
	.zero		912


//--------------------- SYMBOLS --------------------------

	.type		.nv.reservedSmem.offset0,@object
	.size		.nv.reservedSmem.offset0,0x4
